//
// Generated by NVIDIA NVVM Compiler
//
// Compiler Build ID: CL-36424714
// Cuda compilation tools, release 13.0, V13.0.88
// Based on NVVM 20.0.0
//

.version 9.0
.target sm_100
.address_size 64

	// .globl	_Z20sgemm_warp_tensor_opiiiPvS_S_

.visible .entry _Z20sgemm_warp_tensor_opiiiPvS_S_(
	.param .u32 _Z20sgemm_warp_tensor_opiiiPvS_S__param_0,
	.param .u32 _Z20sgemm_warp_tensor_opiiiPvS_S__param_1,
	.param .u32 _Z20sgemm_warp_tensor_opiiiPvS_S__param_2,
	.param .u64 .ptr .align 1 _Z20sgemm_warp_tensor_opiiiPvS_S__param_3,
	.param .u64 .ptr .align 1 _Z20sgemm_warp_tensor_opiiiPvS_S__param_4,
	.param .u64 .ptr .align 1 _Z20sgemm_warp_tensor_opiiiPvS_S__param_5
)
{
	.reg .pred 	%p<9>;
	.reg .b16 	%rs<2>;
	.reg .b32 	%r<161>;
	.reg .b32 	%f<2>;
	.reg .b64 	%rd<56>;

	ld.param.u32 	%r37, [_Z20sgemm_warp_tensor_opiiiPvS_S__param_0];
	ld.param.u32 	%r35, [_Z20sgemm_warp_tensor_opiiiPvS_S__param_1];
	ld.param.u32 	%r36, [_Z20sgemm_warp_tensor_opiiiPvS_S__param_2];
	ld.param.u64 	%rd25, [_Z20sgemm_warp_tensor_opiiiPvS_S__param_3];
	ld.param.u64 	%rd26, [_Z20sgemm_warp_tensor_opiiiPvS_S__param_4];
	cvta.to.global.u64 	%rd1, %rd26;
	cvta.to.global.u64 	%rd2, %rd25;
	mov.u32 	%r38, %ctaid.y;
	shl.b32 	%r1, %r38, 4;
	mov.u32 	%r39, %ctaid.x;
	shl.b32 	%r2, %r39, 4;
	setp.ge.s32 	%p1, %r1, %r37;
	setp.ge.s32 	%p2, %r2, %r35;
	or.pred  	%p3, %p1, %p2;
	@%p3 bra 	$L__BB0_9;
	mov.f32 	%f1, 0f00000000;
	// begin inline asm
	{  cvt.rn.f16.f32 %rs1, %f1;}

	// end inline asm
	mov.b32 	%r157, {%rs1, %rs1};
	add.s32 	%r40, %r36, 30;
	setp.lt.u32 	%p4, %r40, 31;
	mov.u32 	%r158, %r157;
	mov.u32 	%r159, %r157;
	mov.u32 	%r160, %r157;
	@%p4 bra 	$L__BB0_8;
	add.s32 	%r42, %r36, 15;
	shr.s32 	%r43, %r42, 31;
	shr.u32 	%r44, %r43, 28;
	add.s32 	%r45, %r42, %r44;
	shr.s32 	%r46, %r45, 4;
	mul.lo.s32 	%r4, %r36, %r1;
	mul.lo.s32 	%r5, %r36, %r2;
	max.u32 	%r6, %r46, 1;
	cvt.s64.s32 	%rd3, %r6;
	setp.lt.u32 	%p5, %r46, 4;
	mov.b64 	%rd52, 0;
	mov.u32 	%r158, %r157;
	mov.u32 	%r159, %r157;
	mov.u32 	%r160, %r157;
	@%p5 bra 	$L__BB0_5;
	and.b64  	%rd52, %rd3, -4;
	mul.wide.s32 	%rd28, %r5, 2;
	add.s64 	%rd29, %rd28, %rd1;
	add.s64 	%rd50, %rd29, 64;
	mul.wide.s32 	%rd30, %r4, 2;
	add.s64 	%rd49, %rd2, %rd30;
	mov.u64 	%rd51, %rd52;
	mov.u32 	%r158, %r157;
	mov.u32 	%r159, %r157;
	mov.u32 	%r160, %r157;
$L__BB0_4:
	.pragma "nounroll";
	wmma.load.a.sync.aligned.row.m16n16k16.global.f16 	{%r47, %r48, %r49, %r50, %r51, %r52, %r53, %r54}, [%rd49], %r36;
	add.s64 	%rd31, %rd50, -64;
	wmma.load.b.sync.aligned.col.m16n16k16.global.f16 	{%r55, %r56, %r57, %r58, %r59, %r60, %r61, %r62}, [%rd31], %r36;
	wmma.mma.sync.aligned.row.col.m16n16k16.f16.f16 {%r63, %r64, %r65, %r66}, {%r47, %r48, %r49, %r50, %r51, %r52, %r53, %r54}, {%r55, %r56, %r57, %r58, %r59, %r60, %r61, %r62}, {%r160, %r159, %r158, %r157};
	add.s64 	%rd32, %rd49, 32;
	wmma.load.a.sync.aligned.row.m16n16k16.global.f16 	{%r67, %r68, %r69, %r70, %r71, %r72, %r73, %r74}, [%rd32], %r36;
	add.s64 	%rd33, %rd50, -32;
	wmma.load.b.sync.aligned.col.m16n16k16.global.f16 	{%r75, %r76, %r77, %r78, %r79, %r80, %r81, %r82}, [%rd33], %r36;
	wmma.mma.sync.aligned.row.col.m16n16k16.f16.f16 {%r83, %r84, %r85, %r86}, {%r67, %r68, %r69, %r70, %r71, %r72, %r73, %r74}, {%r75, %r76, %r77, %r78, %r79, %r80, %r81, %r82}, {%r63, %r64, %r65, %r66};
	add.s64 	%rd34, %rd49, 64;
	wmma.load.a.sync.aligned.row.m16n16k16.global.f16 	{%r87, %r88, %r89, %r90, %r91, %r92, %r93, %r94}, [%rd34], %r36;
	wmma.load.b.sync.aligned.col.m16n16k16.global.f16 	{%r95, %r96, %r97, %r98, %r99, %r100, %r101, %r102}, [%rd50], %r36;
	wmma.mma.sync.aligned.row.col.m16n16k16.f16.f16 {%r103, %r104, %r105, %r106}, {%r87, %r88, %r89, %r90, %r91, %r92, %r93, %r94}, {%r95, %r96, %r97, %r98, %r99, %r100, %r101, %r102}, {%r83, %r84, %r85, %r86};
	add.s64 	%rd35, %rd49, 96;
	wmma.load.a.sync.aligned.row.m16n16k16.global.f16 	{%r107, %r108, %r109, %r110, %r111, %r112, %r113, %r114}, [%rd35], %r36;
	add.s64 	%rd36, %rd50, 32;
	wmma.load.b.sync.aligned.col.m16n16k16.global.f16 	{%r115, %r116, %r117, %r118, %r119, %r120, %r121, %r122}, [%rd36], %r36;
	wmma.mma.sync.aligned.row.col.m16n16k16.f16.f16 {%r160, %r159, %r158, %r157}, {%r107, %r108, %r109, %r110, %r111, %r112, %r113, %r114}, {%r115, %r116, %r117, %r118, %r119, %r120, %r121, %r122}, {%r103, %r104, %r105, %r106};
	add.s64 	%rd51, %rd51, -4;
	add.s64 	%rd50, %rd50, 128;
	add.s64 	%rd49, %rd49, 128;
	setp.ne.s64 	%p6, %rd51, 0;
	@%p6 bra 	$L__BB0_4;
$L__BB0_5:
	cvt.s64.s32 	%rd14, %r6;
	and.b32  	%r123, %r6, 3;
	setp.eq.s32 	%p7, %r123, 0;
	@%p7 bra 	$L__BB0_8;
	shl.b64 	%rd37, %rd52, 5;
	mul.wide.s32 	%rd38, %r5, 2;
	add.s64 	%rd39, %rd37, %rd38;
	add.s64 	%rd55, %rd1, %rd39;
	mul.wide.s32 	%rd40, %r4, 2;
	add.s64 	%rd41, %rd37, %rd40;
	add.s64 	%rd54, %rd2, %rd41;
	and.b64  	%rd53, %rd14, 3;
$L__BB0_7:
	.pragma "nounroll";
	wmma.load.a.sync.aligned.row.m16n16k16.global.f16 	{%r124, %r125, %r126, %r127, %r128, %r129, %r130, %r131}, [%rd54], %r36;
	wmma.load.b.sync.aligned.col.m16n16k16.global.f16 	{%r132, %r133, %r134, %r135, %r136, %r137, %r138, %r139}, [%rd55], %r36;
	wmma.mma.sync.aligned.row.col.m16n16k16.f16.f16 {%r160, %r159, %r158, %r157}, {%r124, %r125, %r126, %r127, %r128, %r129, %r130, %r131}, {%r132, %r133, %r134, %r135, %r136, %r137, %r138, %r139}, {%r160, %r159, %r158, %r157};
	add.s64 	%rd55, %rd55, 32;
	add.s64 	%rd54, %rd54, 32;
	add.s64 	%rd53, %rd53, -1;
	setp.ne.s64 	%p8, %rd53, 0;
	@%p8 bra 	$L__BB0_7;
$L__BB0_8:
	ld.param.u64 	%rd48, [_Z20sgemm_warp_tensor_opiiiPvS_S__param_5];
	mul.lo.s32 	%r140, %r35, %r1;
	cvt.s64.s32 	%rd42, %r140;
	cvt.s64.s32 	%rd43, %r2;
	add.s64 	%rd44, %rd42, %rd43;
	cvta.to.global.u64 	%rd45, %rd48;
	shl.b64 	%rd46, %rd44, 1;
	add.s64 	%rd47, %rd45, %rd46;
	wmma.store.d.sync.aligned.row.m16n16k16.global.f16 	[%rd47], {%r160, %r159, %r158, %r157}, %r35;
$L__BB0_9:
	ret;

}


// ===== COMPILED SASS (sm_100) =====

	.target	sm_100

	.elftype	@"ET_EXEC"


//--------------------- .note.nv.tkinfo           --------------------------
	.section	.note.nv.tkinfo,"",@"SHT_NOTE"
	.sectionflags	@"SHF_NOTE_NV_TKINFO"
	.tkinfo
        /*0018*/ 	.word	0x00000002
        /*0030*/ 	.string	""
        /*0030*/ 	.string	"ptxas"
        /*0030*/ 	.string	"Cuda compilation tools, release 13.0, V13.0.88"
        /*0030*/ 	.string	"Build cuda_13.0.r13.0/compiler.36424714_0"
        /*0030*/ 	.string	"-arch sm_100 -m 64 "



//--------------------- .note.nv.cuinfo           --------------------------
	.section	.note.nv.cuinfo,"",@"SHT_NOTE"
	.sectionflags	@"SHF_NOTE_NV_CUINFO"
        /*0018*/ 	.short	0x0002
        /*001a*/ 	.short	0x0064
        /*001c*/ 	.short	0x0082
	.zero		2


//--------------------- .nv.info                  --------------------------
	.section	.nv.info,"",@"SHT_CUDA_INFO"
	.align	4


	//----- nvinfo : EIATTR_REGCOUNT
	.align		4
        /*0000*/ 	.byte	0x04, 0x2f
        /*0002*/ 	.short	(.L_1 - .L_0)
	.align		4
.L_0:
        /*0004*/ 	.word	index@(_Z20sgemm_warp_tensor_opiiiPvS_S_)
        /*0008*/ 	.word	0x00000020


	//----- nvinfo : EIATTR_FRAME_SIZE
	.align		4
.L_1:
        /*000c*/ 	.byte	0x04, 0x11
        /*000e*/ 	.short	(.L_3 - .L_2)
	.align		4
.L_2:
        /*0010*/ 	.word	index@(_Z20sgemm_warp_tensor_opiiiPvS_S_)
        /*0014*/ 	.word	0x00000000


	//----- nvinfo : EIATTR_MIN_STACK_SIZE
	.align		4
.L_3:
        /*0018*/ 	.byte	0x04, 0x12
        /*001a*/ 	.short	(.L_5 - .L_4)
	.align		4
.L_4:
        /*001c*/ 	.word	index@(_Z20sgemm_warp_tensor_opiiiPvS_S_)
        /*0020*/ 	.word	0x00000000
.L_5:


//--------------------- .nv.compat                --------------------------
	.section	.nv.compat,"",@"SHT_CUDA_COMPAT_INFO"
	.align	4
        /*0000*/ 	.byte	0x02, 0x09, 0x00, 0x00, 0x02, 0x02, 0x01, 0x00, 0x02, 0x05, 0x05, 0x00, 0x03, 0x07, 0x01, 0x01
        /*0010*/ 	.byte	0x02, 0x03, 0x00, 0x00, 0x02, 0x06, 0x01, 0x00, 0x04, 0x0b, 0x08, 0x00, 0x09, 0x00, 0x00, 0x00
        /*0020*/ 	.byte	0x00, 0x00, 0x00, 0x00


//--------------------- .nv.info._Z20sgemm_warp_tensor_opiiiPvS_S_ --------------------------
	.section	.nv.info._Z20sgemm_warp_tensor_opiiiPvS_S_,"",@"SHT_CUDA_INFO"
	.sectionflags	@""
	.align	4


	//----- nvinfo : EIATTR_CUDA_API_VERSION
	.align		4
        /*0000*/ 	.byte	0x04, 0x37
        /*0002*/ 	.short	(.L_7 - .L_6)
.L_6:
        /*0004*/ 	.word	0x00000082


	//----- nvinfo : EIATTR_KPARAM_INFO
	.align		4
.L_7:
        /*0008*/ 	.byte	0x04, 0x17
        /*000a*/ 	.short	(.L_9 - .L_8)
.L_8:
        /*000c*/ 	.word	0x00000000
        /*0010*/ 	.short	0x0005
        /*0012*/ 	.short	0x0020
        /*0014*/ 	.byte	0x00, 0xf5, 0x21, 0x00


	//----- nvinfo : EIATTR_KPARAM_INFO
	.align		4
.L_9:
        /*0018*/ 	.byte	0x04, 0x17
        /*001a*/ 	.short	(.L_11 - .L_10)
.L_10:
        /*001c*/ 	.word	0x00000000
        /*0020*/ 	.short	0x0004
        /*0022*/ 	.short	0x0018
        /*0024*/ 	.byte	0x00, 0xf5, 0x21, 0x00


	//----- nvinfo : EIATTR_KPARAM_INFO
	.align		4
.L_11:
        /*0028*/ 	.byte	0x04, 0x17
        /*002a*/ 	.short	(.L_13 - .L_12)
.L_12:
        /*002c*/ 	.word	0x00000000
        /*0030*/ 	.short	0x0003
        /*0032*/ 	.short	0x0010
        /*0034*/ 	.byte	0x00, 0xf5, 0x21, 0x00


	//----- nvinfo : EIATTR_KPARAM_INFO
	.align		4
.L_13:
        /*0038*/ 	.byte	0x04, 0x17
        /*003a*/ 	.short	(.L_15 - .L_14)
.L_14:
        /*003c*/ 	.word	0x00000000
        /*0040*/ 	.short	0x0002
        /*0042*/ 	.short	0x0008
        /*0044*/ 	.byte	0x00, 0xf0, 0x11, 0x00


	//----- nvinfo : EIATTR_KPARAM_INFO
	.align		4
.L_15:
        /*0048*/ 	.byte	0x04, 0x17
        /*004a*/ 	.short	(.L_17 - .L_16)
.L_16:
        /*004c*/ 	.word	0x00000000
        /*0050*/ 	.short	0x0001
        /*0052*/ 	.short	0x0004
        /*0054*/ 	.byte	0x00, 0xf0, 0x11, 0x00


	//----- nvinfo : EIATTR_KPARAM_INFO
	.align		4
.L_17:
        /*0058*/ 	.byte	0x04, 0x17
        /*005a*/ 	.short	(.L_19 - .L_18)
.L_18:
        /*005c*/ 	.word	0x00000000
        /*0060*/ 	.short	0x0000
        /*0062*/ 	.short	0x0000
        /*0064*/ 	.byte	0x00, 0xf0, 0x11, 0x00


	//----- nvinfo : EIATTR_SPARSE_MMA_MASK
	.align		4
.L_19:
        /*0068*/ 	.byte	0x03, 0x50
        /*006a*/ 	.short	0x0000


	//----- nvinfo : EIATTR_WMMA_USED
	.align		4
        /*006c*/ 	.byte	0x01, 0x2b
	.zero		2


	//----- nvinfo : EIATTR_MAXREG_COUNT
	.align		4
        /*0070*/ 	.byte	0x03, 0x1b
        /*0072*/ 	.short	0x00ff


	//----- nvinfo : EIATTR_MERCURY_ISA_VERSION
	.align		4
        /*0074*/ 	.byte	0x03, 0x5f
        /*0076*/ 	.short	0x0101


	//----- nvinfo : EIATTR_VRC_CTA_INIT_COUNT
	.align		4
        /*0078*/ 	.byte	0x02, 0x4a
	.zero		1
	.zero		1


	//----- nvinfo : EIATTR_EXIT_INSTR_OFFSETS
	.align		4
        /*007c*/ 	.byte	0x04, 0x1c
        /*007e*/ 	.short	(.L_21 - .L_20)


	//   ....[0]....
.L_20:
        /*0080*/ 	.word	0x00000090


	//   ....[1]....
        /*0084*/ 	.word	0x00000ba0


	//----- nvinfo : EIATTR_CBANK_PARAM_SIZE
	.align		4
.L_21:
        /*0088*/ 	.byte	0x03, 0x19
        /*008a*/ 	.short	0x0028


	//----- nvinfo : EIATTR_PARAM_CBANK
	.align		4
        /*008c*/ 	.byte	0x04, 0x0a
        /*008e*/ 	.short	(.L_23 - .L_22)
	.align		4
.L_22:
        /*0090*/ 	.word	index@(.nv.constant0._Z20sgemm_warp_tensor_opiiiPvS_S_)
        /*0094*/ 	.short	0x0380
        /*0096*/ 	.short	0x0028


	//----- nvinfo : EIATTR_SW_WAR
	.align		4
.L_23:
        /*0098*/ 	.byte	0x04, 0x36
        /*009a*/ 	.short	(.L_25 - .L_24)
.L_24:
        /*009c*/ 	.word	0x00000008
.L_25:


//--------------------- .nv.callgraph             --------------------------
	.section	.nv.callgraph,"",@"SHT_CUDA_CALLGRAPH"
	.align	4
	.sectionentsize	8
	.align		4
        /*0000*/ 	.word	0x00000000
	.align		4
        /*0004*/ 	.word	0xffffffff
	.align		4
        /*0008*/ 	.word	0x00000000
	.align		4
        /*000c*/ 	.word	0xfffffffe
	.align		4
        /*0010*/ 	.word	0x00000000
	.align		4
        /*0014*/ 	.word	0xfffffffd
	.align		4
        /*0018*/ 	.word	0x00000000
	.align		4
        /*001c*/ 	.word	0xfffffffc


//--------------------- .text._Z20sgemm_warp_tensor_opiiiPvS_S_ --------------------------
	.section	.text._Z20sgemm_warp_tensor_opiiiPvS_S_,"ax",@progbits
	.align	128
        .global         _Z20sgemm_warp_tensor_opiiiPvS_S_
        .type           _Z20sgemm_warp_tensor_opiiiPvS_S_,@function
        .size           _Z20sgemm_warp_tensor_opiiiPvS_S_,(.L_x_5 - _Z20sgemm_warp_tensor_opiiiPvS_S_)
        .other          _Z20sgemm_warp_tensor_opiiiPvS_S_,@"STO_CUDA_ENTRY STV_DEFAULT"
_Z20sgemm_warp_tensor_opiiiPvS_S_:
.text._Z20sgemm_warp_tensor_opiiiPvS_S_:
[----:B------:R-:W-:Y:S08]  /*0000*/  LDC R1, c[0x0][0x37c] ;  /* 0x0000df00ff017b82 */ /* 0x000ff00000000800 */
[----:B------:R-:W0:Y:S01]  /*0010*/  S2UR UR11, SR_CTAID.X ;  /* 0x00000000000b79c3 */ /* 0x000e220000002500 */
[----:B------:R-:W1:Y:S07]  /*0020*/  LDCU.64 UR12, c[0x0][0x380] ;  /* 0x00007000ff0c77ac */ /* 0x000e6e0008000a00 */
[----:B------:R-:W2:Y:S01]  /*0030*/  S2UR UR10, SR_CTAID.Y ;  /* 0x00000000000a79c3 */ /* 0x000ea20000002600 */
[----:B0-----:R-:W-:-:S04]  /*0040*/  USHF.L.U32 UR11, UR11, 0x4, URZ ;  /* 0x000000040b0b7899 */ /* 0x001fc800080006ff */
[----:B-1----:R-:W-:Y:S02]  /*0050*/  UISETP.GE.AND UP0, UPT, UR11, UR13, UPT ;  /* 0x0000000d0b00728c */ /* 0x002fe4000bf06270 */
[----:B--2---:R-:W-:-:S04]  /*0060*/  USHF.L.U32 UR10, UR10, 0x4, URZ ;  /* 0x000000040a0a7899 */ /* 0x004fc800080006ff */
[----:B------:R-:W-:-:S06]  /*0070*/  UISETP.GE.OR UP0, UPT, UR10, UR12, UP0 ;  /* 0x0000000c0a00728c */ /* 0x000fcc0008706670 */
[----:B------:R-:W-:-:S13]  /*0080*/  PLOP3.LUT P0, PT, PT, PT, UP0, 0x80, 0x8 ;  /* 0x000000000008781c */ /* 0x000fda0003f0f008 */
[----:B------:R-:W-:Y:S05]  /*0090*/  @P0 EXIT ;  /* 0x000000000000094d */ /* 0x000fea0003800000 */
[----:B------:R-:W0:Y:S01]  /*00a0*/  LDCU UR21, c[0x0][0x388] ;  /* 0x00007100ff1577ac */ /* 0x000e220008000800 */
[----:B------:R-:W-:Y:S02]  /*00b0*/  CS2R R8, SRZ ;  /* 0x0000000000087805 */ /* 0x000fe4000001ff00 */
[----:B------:R-:W-:Y:S01]  /*00c0*/  CS2R R26, SRZ ;  /* 0x00000000001a7805 */ /* 0x000fe2000001ff00 */
[----:B------:R-:W1:Y:S01]  /*00d0*/  LDCU.64 UR14, c[0x0][0x358] ;  /* 0x00006b00ff0e77ac */ /* 0x000e620008000a00 */
[----:B0-----:R-:W-:-:S04]  /*00e0*/  UIADD3 UR4, UPT, UPT, UR21, 0x1e, URZ ;  /* 0x0000001e15047890 */ /* 0x001fc8000fffe0ff */
[----:B------:R-:W-:-:S09]  /*00f0*/  UISETP.GE.U32.AND UP0, UPT, UR4, 0x1f, UPT ;  /* 0x0000001f0400788c */ /* 0x000fd2000bf06070 */
[----:B-1----:R-:W-:Y:S05]  /*0100*/  BRA.U !UP0, `(.L_x_0) ;  /* 0x0000000908507547 */ /* 0x002fea000b800000 */
[----:B------:R-:W-:Y:S01]  /*0110*/  UIADD3 UR5, UPT, UPT, UR21, 0xf, URZ ;  /* 0x0000000f15057890 */ /* 0x000fe2000fffe0ff */
[----:B------:R-:W-:Y:S01]  /*0120*/  IMAD.MOV.U32 R8, RZ, RZ, RZ ;  /* 0x000000ffff087224 */ /* 0x000fe200078e00ff */
[----:B------:R-:W-:Y:S01]  /*0130*/  UIADD3 UR4, UPT, UPT, UR21, 0xf, URZ ;  /* 0x0000000f15047890 */ /* 0x000fe2000fffe0ff */
[----:B------:R-:W-:Y:S01]  /*0140*/  CS2R R26, SRZ ;  /* 0x00000000001a7805 */ /* 0x000fe2000001ff00 */
[----:B------:R-:W-:Y:S02]  /*0150*/  USHF.R.S32.HI UR6, URZ, 0x1f, UR5 ;  /* 0x0000001fff067899 */ /* 0x000fe40008011405 */
[----:B------:R-:W-:Y:S02]  /*0160*/  UIMAD UR8, UR10, UR21, URZ ;  /* 0x000000150a0872a4 */ /* 0x000fe4000f8e02ff */
[----:B------:R-:W-:Y:S02]  /*0170*/  ULEA.HI UR6, UR6, UR5, URZ, 0x4 ;  /* 0x0000000506067291 */ /* 0x000fe4000f8f20ff */
[----:B------:R-:W-:-:S02]  /*0180*/  USHF.R.S32.HI UR5, URZ, 0x1f, UR4 ;  /* 0x0000001fff057899 */ /* 0x000fc40008011404 */
[----:B------:R-:W-:Y:S02]  /*0190*/  USHF.R.S32.HI UR7, URZ, 0x4, UR6 ;  /* 0x00000004ff077899 */ /* 0x000fe40008011406 */
[----:B------:R-:W-:Y:S02]  /*01a0*/  ULEA.HI UR5, UR5, UR4, URZ, 0x4 ;  /* 0x0000000405057291 */ /* 0x000fe4000f8f20ff */
[----:B------:R-:W-:Y:S02]  /*01b0*/  UISETP.LT.U32.AND UP0, UPT, UR7, 0x1, UPT ;  /* 0x000000010700788c */ /* 0x000fe4000bf01070 */
[----:B------:R-:W-:Y:S02]  /*01c0*/  USHF.R.S32.HI UR6, URZ, 0x4, UR5 ;  /* 0x00000004ff067899 */ /* 0x000fe40008011405 */
[----:B------:R-:W-:Y:S02]  /*01d0*/  USEL UR20, UR7, 0x1, !UP0 ;  /* 0x0000000107147887 */ /* 0x000fe4000c000000 */
[----:B------:R-:W-:-:S02]  /*01e0*/  UISETP.GE.U32.AND UP0, UPT, UR6, 0x4, UPT ;  /* 0x000000040600788c */ /* 0x000fc4000bf06070 */
[----:B------:R-:W-:Y:S02]  /*01f0*/  UISETP.LT.U32.AND UP2, UPT, UR6, 0x1, UPT ;  /* 0x000000010600788c */ /* 0x000fe4000bf41070 */
[----:B------:R-:W-:Y:S01]  /*0200*/  UIMAD UR9, UR11, UR21, URZ ;  /* 0x000000150b0972a4 */ /* 0x000fe2000f8e02ff */
[----:B------:R-:W-:Y:S01]  /*0210*/  UMOV UR4, URZ ;  /* 0x000000ff00047c82 */ /* 0x000fe20008000000 */
[----:B------:R-:W-:Y:S01]  /*0220*/  UMOV UR5, URZ ;  /* 0x000000ff00057c82 */ /* 0x000fe20008000000 */
[----:B------:R-:W-:Y:S02]  /*0230*/  ULOP3.LUT UP1, URZ, UR20, 0x3, URZ, 0xc0, !UPT ;  /* 0x0000000314ff7892 */ /* 0x000fe4000f82c0ff */
[----:B------:R-:W-:Y:S01]  /*0240*/  USEL UR12, UR6, 0x1, !UP2 ;  /* 0x00000001060c7887 */ /* 0x000fe2000d000000 */
[----:B------:R-:W-:Y:S11]  /*0250*/  BRA.U !UP0, `(.L_x_1) ;  /* 0x0000000508347547 */ /* 0x000ff6000b800000 */
[----:B------:R-:W0:Y:S01]  /*0260*/  S2R R5, SR_LANEID ;  /* 0x0000000000057919 */ /* 0x000e220000000000 */
[----:B------:R-:W1:Y:S01]  /*0270*/  LDCU.128 UR4, c[0x0][0x390] ;  /* 0x00007200ff0477ac */ /* 0x000e620008000c00 */
[----:B------:R-:W-:Y:S01]  /*0280*/  IMAD.MOV.U32 R3, RZ, RZ, RZ ;  /* 0x000000ffff037224 */ /* 0x000fe200078e00ff */
[----:B------:R-:W-:Y:S01]  /*0290*/  CS2R R26, SRZ ;  /* 0x00000000001a7805 */ /* 0x000fe2000001ff00 */
[----:B------:R-:W-:Y:S01]  /*02a0*/  IMAD.MOV.U32 R8, RZ, RZ, RZ ;  /* 0x000000ffff087224 */ /* 0x000fe200078e00ff */
[----:B------:R-:W-:Y:S02]  /*02b0*/  USHF.R.U32.HI UR16, URZ, 0x1, UR21 ;  /* 0x00000001ff107899 */ /* 0x000fe40008011615 */
[----:B-1----:R-:W-:Y:S02]  /*02c0*/  UIMAD.WIDE UR6, UR9, 0x2, UR6 ;  /* 0x00000002090678a5 */ /* 0x002fe4000f8e0206 */
[----:B------:R-:W-:Y:S02]  /*02d0*/  UIMAD.WIDE UR8, UR8, 0x2, UR4 ;  /* 0x00000002080878a5 */ /* 0x000fe4000f8e0204 */
[----:B------:R-:W-:-:S02]  /*02e0*/  USHF.R.S32.HI UR5, URZ, 0x1f, UR12 ;  /* 0x0000001fff057899 */ /* 0x000fc4000801140c */
[----:B------:R-:W-:Y:S01]  /*02f0*/  ULOP3.LUT UR4, UR12, 0xfffffffc, URZ, 0xc0, !UPT ;  /* 0xfffffffc0c047892 */ /* 0x000fe2000f8ec0ff */
[----:B0-----:R-:W-:Y:S02]  /*0300*/  LOP3.LUT R2, R5, 0x3, RZ, 0xc0, !PT ;  /* 0x0000000305027812 */ /* 0x001fe400078ec0ff */
[----:B------:R-:W-:-:S05]  /*0310*/  SHF.R.U32.HI R5, RZ, 0x2, R5 ;  /* 0x00000002ff057819 */ /* 0x000fca0000011605 */
[----:B------:R-:W-:Y:S01]  /*0320*/  IMAD.WIDE.U32 R2, R5, UR16, R2 ;  /* 0x0000001005027c25 */ /* 0x000fe2000f8e0002 */
[----:B------:R-:W-:-:S03]  /*0330*/  UIADD3 UR16, UP0, UPT, UR6, 0x40, URZ ;  /* 0x0000004006107890 */ /* 0x000fc6000ff1e0ff */
[C---:B------:R-:W-:Y:S01]  /*0340*/  IMAD.SHL.U32 R16, R2.reuse, 0x4, RZ ;  /* 0x0000000402107824 */ /* 0x040fe200078e00ff */
[----:B------:R-:W-:Y:S01]  /*0350*/  SHF.L.U64.HI R0, R2, 0x2, R3 ;  /* 0x0000000202007819 */ /* 0x000fe20000010203 */
[----:B------:R-:W-:Y:S01]  /*0360*/  UIADD3.X UR12, UPT, UPT, URZ, UR7, URZ, UP0, !UPT ;  /* 0x00000007ff0c7290 */ /* 0x000fe200087fe4ff */
[----:B------:R-:W-:Y:S02]  /*0370*/  UMOV UR6, UR4 ;  /* 0x0000000400067c82 */ /* 0x000fe40008000000 */
[----:B------:R-:W-:-:S09]  /*0380*/  UMOV UR7, UR5 ;  /* 0x0000000500077c82 */ /* 0x000fd20008000000 */
.L_x_2:
[C---:B------:R-:W-:Y:S01]  /*0390*/  IADD3 R18, P0, PT, R16.reuse, UR8, RZ ;  /* 0x0000000810127c10 */ /* 0x040fe2000ff1e0ff */
[----:B------:R-:W-:Y:S01]  /*03a0*/  IMAD.U32 R13, RZ, RZ, UR21 ;  /* 0x00000015ff0d7e24 */ /* 0x000fe2000f8e00ff */
[----:B------:R-:W-:Y:S01]  /*03b0*/  IADD3 R28, P1, PT, R16, UR16, RZ ;  /* 0x00000010101c7c10 */ /* 0x000fe2000ff3e0ff */
[----:B------:R-:W-:Y:S01]  /*03c0*/  IMAD.U32 R15, RZ, RZ, UR21 ;  /* 0x00000015ff0f7e24 */ /* 0x000fe2000f8e00ff */
[C---:B------:R-:W-:Y:S02]  /*03d0*/  IADD3.X R19, PT, PT, R0.reuse, UR9, RZ, P0, !PT ;  /* 0x0000000900137c10 */ /* 0x040fe400087fe4ff */
[----:B------:R-:W-:Y:S01]  /*03e0*/  IADD3.X R29, PT, PT, R0, UR12, RZ, P1, !PT ;  /* 0x0000000c001d7c10 */ /* 0x000fe20008ffe4ff */
[----:B------:R-:W-:Y:S02]  /*03f0*/  IMAD.WIDE.U32 R12, R13, 0x10, R18 ;  /* 0x000000100d0c7825 */ /* 0x000fe400078e0012 */
[----:B------:R-:W2:Y:S02]  /*0400*/  LDG.E R4, desc[UR14][R18.64] ;  /* 0x0000000e12047981 */ /* 0x000ea4000c1e1900 */
[----:B------:R-:W-:-:S02]  /*0410*/  IMAD.WIDE.U32 R14, R15, 0x10, R28 ;  /* 0x000000100f0e7825 */ /* 0x000fc400078e001c */
[----:B------:R-:W2:Y:S04]  /*0420*/  LDG.E R20, desc[UR14][R28.64+-0x40] ;  /* 0xffffc00e1c147981 */ /* 0x000ea8000c1e1900 */
[----:B------:R-:W2:Y:S04]  /*0430*/  LDG.E R21, desc[UR14][R28.64+-0x30] ;  /* 0xffffd00e1c157981 */ /* 0x000ea8000c1e1900 */
[----:B------:R-:W2:Y:S04]  /*0440*/  LDG.E R6, desc[UR14][R18.64+0x10] ;  /* 0x0000100e12067981 */ /* 0x000ea8000c1e1900 */
[----:B------:R-:W2:Y:S04]  /*0450*/  LDG.E R5, desc[UR14][R12.64] ;  /* 0x0000000e0c057981 */ /* 0x000ea8000c1e1900 */
[----:B------:R-:W2:Y:S04]  /*0460*/  LDG.E R7, desc[UR14][R12.64+0x10] ;  /* 0x0000100e0c077981 */ /* 0x000ea8000c1e1900 */
[----:B------:R-:W3:Y:S04]  /*0470*/  LDG.E R10, desc[UR14][R14.64+-0x40] ;  /* 0xffffc00e0e0a7981 */ /* 0x000ee8000c1e1900 */
[----:B------:R-:W3:Y:S04]  /*0480*/  LDG.E R11, desc[UR14][R14.64+-0x30] ;  /* 0xffffd00e0e0b7981 */ /* 0x000ee8000c1e1900 */
[----:B------:R-:W4:Y:S04]  /*0490*/  LDG.E R2, desc[UR14][R28.64+-0x20] ;  /* 0xffffe00e1c027981 */ /* 0x000f28000c1e1900 */
[----:B------:R-:W4:Y:S04]  /*04a0*/  LDG.E R3, desc[UR14][R28.64+-0x10] ;  /* 0xfffff00e1c037981 */ /* 0x000f28000c1e1900 */
[----:B------:R-:W5:Y:S04]  /*04b0*/  LDG.E R22, desc[UR14][R28.64] ;  /* 0x0000000e1c167981 */ /* 0x000f68000c1e1900 */
[----:B------:R-:W5:Y:S04]  /*04c0*/  LDG.E R23, desc[UR14][R28.64+0x10] ;  /* 0x0000100e1c177981 */ /* 0x000f68000c1e1900 */
[----:B------:R-:W5:Y:S04]  /*04d0*/  LDG.E R24, desc[UR14][R14.64] ;  /* 0x0000000e0e187981 */ /* 0x000f68000c1e1900 */
[----:B------:R-:W5:Y:S01]  /*04e0*/  LDG.E R25, desc[UR14][R14.64+0x10] ;  /* 0x0000100e0e197981 */ /* 0x000f62000c1e1900 */
[C---:B--2---:R-:W-:Y:S03]  /*04f0*/  HMMA.16816.F16 R20, R4.reuse, R20, R26 ;  /* 0x000000140414723c */ /* 0x044fe6000000081a */
[----:B------:R-:W2:Y:S04]  /*0500*/  LDG.E R26, desc[UR14][R28.64+0x20] ;  /* 0x0000200e1c1a7981 */ /* 0x000ea8000c1e1900 */
[----:B------:R-:W2:Y:S01]  /*0510*/  LDG.E R27, desc[UR14][R28.64+0x30] ;  /* 0x0000300e1c1b7981 */ /* 0x000ea2000c1e1900 */
[----:B---3--:R-:W-:Y:S03]  /*0520*/  HMMA.16816.F16 R10, R4, R10, R8 ;  /* 0x0000000a040a723c */ /* 0x008fe60000000808 */
[----:B------:R-:W4:Y:S04]  /*0530*/  LDG.E R4, desc[UR14][R18.64+0x20] ;  /* 0x0000200e12047981 */ /* 0x000f28000c1e1900 */
[----:B------:R-:W4:Y:S04]  /*0540*/  LDG.E R6, desc[UR14][R18.64+0x30] ;  /* 0x0000300e12067981 */ /* 0x000f28000c1e1900 */
[----:B------:R-:W4:Y:S04]  /*0550*/  LDG.E R5, desc[UR14][R12.64+0x20] ;  /* 0x0000200e0c057981 */ /* 0x000f28000c1e1900 */
[----:B------:R-:W4:Y:S04]  /*0560*/  LDG.E R7, desc[UR14][R12.64+0x30] ;  /* 0x0000300e0c077981 */ /* 0x000f28000c1e1900 */
[----:B------:R-:W3:Y:S04]  /*0570*/  LDG.E R8, desc[UR14][R14.64+-0x20] ;  /* 0xffffe00e0e087981 */ /* 0x000ee8000c1e1900 */
[----:B------:R-:W3:Y:S01]  /*0580*/  LDG.E R9, desc[UR14][R14.64+-0x10] ;  /* 0xfffff00e0e097981 */ /* 0x000ee2000c1e1900 */
[C---:B----4-:R-:W-:Y:S08]  /*0590*/  HMMA.16816.F16 R20, R4.reuse, R2, R20 ;  /* 0x000000020414723c */ /* 0x050ff00000000814 */
[----:B---3--:R-:W-:Y:S01]  /*05a0*/  HMMA.16816.F16 R2, R4, R8, R10 ;  /* 0x000000080402723c */ /* 0x008fe2000000080a */
[----:B------:R-:W5:Y:S04]  /*05b0*/  LDG.E R4, desc[UR14][R18.64+0x40] ;  /* 0x0000400e12047981 */ /* 0x000f68000c1e1900 */
[----:B------:R-:W5:Y:S04]  /*05c0*/  LDG.E R6, desc[UR14][R18.64+0x50] ;  /* 0x0000500e12067981 */ /* 0x000f68000c1e1900 */
[----:B------:R-:W5:Y:S04]  /*05d0*/  LDG.E R5, desc[UR14][R12.64+0x40] ;  /* 0x0000400e0c057981 */ /* 0x000f68000c1e1900 */
[----:B------:R-:W5:Y:S04]  /*05e0*/  LDG.E R7, desc[UR14][R12.64+0x50] ;  /* 0x0000500e0c077981 */ /* 0x000f68000c1e1900 */
[----:B------:R-:W2:Y:S04]  /*05f0*/  LDG.E R8, desc[UR14][R18.64+0x60] ;  /* 0x0000600e12087981 */ /* 0x000ea8000c1e1900 */
[----:B------:R-:W2:Y:S04]  /*0600*/  LDG.E R10, desc[UR14][R18.64+0x70] ;  /* 0x0000700e120a7981 */ /* 0x000ea8000c1e1900 */
[----:B------:R-:W2:Y:S04]  /*0610*/  LDG.E R9, desc[UR14][R12.64+0x60] ;  /* 0x0000600e0c097981 */ /* 0x000ea8000c1e1900 */
[----:B------:R-:W2:Y:S04]  /*0620*/  LDG.E R11, desc[UR14][R12.64+0x70] ;  /* 0x0000700e0c0b7981 */ /* 0x000ea8000c1e1900 */
[----:B------:R-:W3:Y:S04]  /*0630*/  LDG.E R18, desc[UR14][R14.64+0x20] ;  /* 0x0000200e0e127981 */ /* 0x000ee8000c1e1900 */
[----:B------:R-:W3:Y:S01]  /*0640*/  LDG.E R19, desc[UR14][R14.64+0x30] ;  /* 0x0000300e0e137981 */ /* 0x000ee2000c1e1900 */
[----:B------:R-:W-:-:S04]  /*0650*/  UIADD3 UR6, UP0, UPT, UR6, -0x4, URZ ;  /* 0xfffffffc06067890 */ /* 0x000fc8000ff1e0ff */
[----:B------:R-:W-:Y:S02]  /*0660*/  UIADD3.X UR7, UPT, UPT, UR7, -0x1, URZ, UP0, !UPT ;  /* 0xffffffff07077890 */ /* 0x000fe400087fe4ff */
[----:B------:R-:W-:-:S04]  /*0670*/  UISETP.NE.U32.AND UP0, UPT, UR6, URZ, UPT ;  /* 0x000000ff0600728c */ /* 0x000fc8000bf05070 */
[----:B------:R-:W-:Y:S02]  /*0680*/  UISETP.NE.AND.EX UP0, UPT, UR7, URZ, UPT, UP0 ;  /* 0x000000ff0700728c */ /* 0x000fe4000bf05300 */
[----:B------:R-:W-:Y:S02]  /*0690*/  UIADD3 UR16, UP2, UPT, UR16, 0x80, URZ ;  /* 0x0000008010107890 */ /* 0x000fe4000ff5e0ff */
[----:B------:R-:W-:Y:S02]  /*06a0*/  UIADD3 UR8, UP3, UPT, UR8, 0x80, URZ ;  /* 0x0000008008087890 */ /* 0x000fe4000ff7e0ff */
[----:B------:R-:W-:Y:S02]  /*06b0*/  UIADD3.X UR12, UPT, UPT, URZ, UR12, URZ, UP2, !UPT ;  /* 0x0000000cff0c7290 */ /* 0x000fe400097fe4ff */
[----:B------:R-:W-:Y:S01]  /*06c0*/  UIADD3.X UR9, UPT, UPT, URZ, UR9, URZ, UP3, !UPT ;  /* 0x00000009ff097290 */ /* 0x000fe20009ffe4ff */
[C---:B-----5:R-:W-:Y:S08]  /*06d0*/  HMMA.16816.F16 R20, R4.reuse, R22, R20 ;  /* 0x000000160414723c */ /* 0x060ff00000000814 */
[----:B------:R-:W-:-:S12]  /*06e0*/  HMMA.16816.F16 R2, R4, R24, R2 ;  /* 0x000000180402723c */ /* 0x000fd80000000802 */
[C---:B--2---:R-:W-:Y:S08]  /*06f0*/  HMMA.16816.F16 R26, R8.reuse, R26, R20 ;  /* 0x0000001a081a723c */ /* 0x044ff00000000814 */
[----:B---3--:R-:W-:Y:S01]  /*0700*/  HMMA.16816.F16 R8, R8, R18, R2 ;  /* 0x000000120808723c */ /* 0x008fe20000000802 */
[----:B------:R-:W-:-:S04]  /*0710*/  NOP ;  /* 0x0000000000007918 */ /* 0x000fc80000000000 */
[----:B------:R-:W-:-:S15]  /*0720*/  BRA.U UP0, `(.L_x_2) ;  /* 0xfffffffd00187547 */ /* 0x000fde000b83ffff */
.L_x_1:
[----:B------:R-:W-:Y:S05]  /*0730*/  BRA.U !UP1, `(.L_x_0) ;  /* 0x0000000109c47547 */ /* 0x000fea000b800000 */
[----:B------:R-:W0:Y:S01]  /*0740*/  S2R R0, SR_LANEID ;  /* 0x0000000000007919 */ /* 0x000e220000000000 */
[----:B------:R-:W1:Y:S01]  /*0750*/  LDCU.128 UR16, c[0x0][0x390] ;  /* 0x00007200ff1077ac */ /* 0x000e620008000c00 */
[----:B------:R-:W-:Y:S01]  /*0760*/  IMAD.MOV.U32 R3, RZ, RZ, RZ ;  /* 0x000000ffff037224 */ /* 0x000fe200078e00ff */
[----:B------:R-:W-:Y:S02]  /*0770*/  USHF.L.U64.HI UR5, UR4, 0x5, UR5 ;  /* 0x0000000504057899 */ /* 0x000fe40008010205 */
[----:B------:R-:W-:Y:S02]  /*0780*/  USHF.L.U32 UR4, UR4, 0x5, URZ ;  /* 0x0000000504047899 */ /* 0x000fe400080006ff */
[----:B------:R-:W-:Y:S02]  /*0790*/  UIMAD UR6, UR11, UR21, URZ ;  /* 0x000000150b0672a4 */ /* 0x000fe4000f8e02ff */
[----:B------:R-:W-:Y:S02]  /*07a0*/  USHF.R.U32.HI UR12, URZ, 0x1, UR21 ;  /* 0x00000001ff0c7899 */ /* 0x000fe40008011615 */
[----:B------:R-:W-:-:S02]  /*07b0*/  UIMAD UR8, UR10, UR21, URZ ;  /* 0x000000150a0872a4 */ /* 0x000fc4000f8e02ff */
[----:B------:R-:W-:Y:S02]  /*07c0*/  UIMAD.WIDE UR6, UR6, 0x2, UR4 ;  /* 0x00000002060678a5 */ /* 0x000fe4000f8e0204 */
[----:B------:R-:W-:Y:S02]  /*07d0*/  UIMAD.WIDE UR4, UR8, 0x2, UR4 ;  /* 0x00000002080478a5 */ /* 0x000fe4000f8e0204 */
[----:B-1----:R-:W-:Y:S02]  /*07e0*/  UIADD3 UR8, UP0, UPT, UR6, UR18, URZ ;  /* 0x0000001206087290 */ /* 0x002fe4000ff1e0ff */
[----:B------:R-:W-:Y:S02]  /*07f0*/  UIADD3 UR6, UP1, UPT, UR4, UR16, URZ ;  /* 0x0000001004067290 */ /* 0x000fe4000ff3e0ff */
[----:B------:R-:W-:Y:S02]  /*0800*/  UIADD3.X UR9, UPT, UPT, UR7, UR19, URZ, UP0, !UPT ;  /* 0x0000001307097290 */ /* 0x000fe400087fe4ff */
[----:B------:R-:W-:-:S02]  /*0810*/  UIADD3.X UR7, UPT, UPT, UR5, UR17, URZ, UP1, !UPT ;  /* 0x0000001105077290 */ /* 0x000fc40008ffe4ff */
[----:B------:R-:W-:Y:S01]  /*0820*/  ULOP3.LUT UR5, UR20, 0x3, URZ, 0xc0, !UPT ;  /* 0x0000000314057892 */ /* 0x000fe2000f8ec0ff */
[----:B------:R-:W-:Y:S01]  /*0830*/  UMOV UR4, URZ ;  /* 0x000000ff00047c82 */ /* 0x000fe20008000000 */
[----:B0-----:R-:W-:Y:S02]  /*0840*/  LOP3.LUT R2, R0, 0x3, RZ, 0xc0, !PT ;  /* 0x0000000300027812 */ /* 0x001fe400078ec0ff */
[----:B------:R-:W-:-:S05]  /*0850*/  SHF.R.U32.HI R5, RZ, 0x2, R0 ;  /* 0x00000002ff057819 */ /* 0x000fca0000011600 */
[----:B------:R-:W-:-:S04]  /*0860*/  IMAD.WIDE.U32 R2, R5, UR12, R2 ;  /* 0x0000000c05027c25 */ /* 0x000fc8000f8e0002 */
[C---:B------:R-:W-:Y:S01]  /*0870*/  IMAD.SHL.U32 R0, R2.reuse, 0x4, RZ ;  /* 0x0000000402007824 */ /* 0x040fe200078e00ff */
[----:B------:R-:W-:-:S07]  /*0880*/  SHF.L.U64.HI R20, R2, 0x2, R3 ;  /* 0x0000000202147819 */ /* 0x000fce0000010203 */
.L_x_3:
        /* <DEDUP_REMOVED lines=24> */
[C---:B--2---:R-:W-:Y:S08]  /*0a10*/  HMMA.16816.F16 R26, R4.reuse, R16, R26 ;  /* 0x00000010041a723c */ /* 0x044ff0000000081a */
[----:B---3--:R-:W-:Y:S01]  /*0a20*/  HMMA.16816.F16 R8, R4, R18, R8 ;  /* 0x000000120408723c */ /* 0x008fe20000000808 */
[----:B------:R-:W-:-:S04]  /*0a30*/  NOP ;  /* 0x0000000000007918 */ /* 0x000fc80000000000 */
[----:B------:R-:W-:-:S15]  /*0a40*/  BRA.U UP0, `(.L_x_3) ;  /* 0xfffffffd00907547 */ /* 0x000fde000b83ffff */
.L_x_0:
[----:B------:R-:W0:Y:S01]  /*0a50*/  S2R R0, SR_LANEID ;  /* 0x0000000000007919 */ /* 0x000e220000000000 */
[----:B------:R-:W1:Y:S01]  /*0a60*/  LDCU.64 UR8, c[0x0][0x3a0] ;  /* 0x00007400ff0877ac */ /* 0x000e620008000a00 */
[----:B------:R-:W-:Y:S01]  /*0a70*/  IMAD.MOV.U32 R3, RZ, RZ, RZ ;  /* 0x000000ffff037224 */ /* 0x000fe200078e00ff */
[----:B------:R-:W-:Y:S02]  /*0a80*/  UIMAD UR10, UR10, UR13, URZ ;  /* 0x0000000d0a0a72a4 */ /* 0x000fe4000f8e02ff */
[----:B------:R-:W-:Y:S02]  /*0a90*/  USHF.R.U32.HI UR4, URZ, 0x1, UR13 ;  /* 0x00000001ff047899 */ /* 0x000fe4000801160d */
[----:B------:R-:W-:Y:S02]  /*0aa0*/  USHF.R.S32.HI UR5, URZ, 0x1f, UR11 ;  /* 0x0000001fff057899 */ /* 0x000fe4000801140b */
[----:B------:R-:W-:-:S04]  /*0ab0*/  UIADD3 UR6, UP0, UPT, UR11, UR10, URZ ;  /* 0x0000000a0b067290 */ /* 0x000fc8000ff1e0ff */
[----:B------:R-:W-:Y:S02]  /*0ac0*/  ULEA.HI.X.SX32 UR10, UR10, UR5, 0x1, UP0 ;  /* 0x000000050a0a7291 */ /* 0x000fe400080f0eff */
[----:B-1----:R-:W-:-:S04]  /*0ad0*/  ULEA UR5, UP0, UR6, UR8, 0x1 ;  /* 0x0000000806057291 */ /* 0x002fc8000f8008ff */
[----:B------:R-:W-:Y:S01]  /*0ae0*/  ULEA.HI.X UR6, UR6, UR9, UR10, 0x1, UP0 ;  /* 0x0000000906067291 */ /* 0x000fe200080f0c0a */
[----:B0-----:R-:W-:Y:S02]  /*0af0*/  LOP3.LUT R2, R0, 0x3, RZ, 0xc0, !PT ;  /* 0x0000000300027812 */ /* 0x001fe400078ec0ff */
[----:B------:R-:W-:-:S05]  /*0b00*/  SHF.R.U32.HI R5, RZ, 0x2, R0 ;  /* 0x00000002ff057819 */ /* 0x000fca0000011600 */
[----:B------:R-:W-:-:S03]  /*0b10*/  IMAD.WIDE.U32 R2, R5, UR4, R2 ;  /* 0x0000000405027c25 */ /* 0x000fc6000f8e0002 */
[----:B------:R-:W-:-:S04]  /*0b20*/  LEA R4, P0, R2, UR5, 0x2 ;  /* 0x0000000502047c11 */ /* 0x000fc8000f8010ff */
[----:B------:R-:W-:Y:S01]  /*0b30*/  LEA.HI.X R5, R2, UR6, R3, 0x2, P0 ;  /* 0x0000000602057c11 */ /* 0x000fe200080f1403 */
[----:B------:R-:W-:-:S04]  /*0b40*/  IMAD.U32 R3, RZ, RZ, UR4 ;  /* 0x00000004ff037e24 */ /* 0x000fc8000f8e00ff */
[----:B------:R-:W-:Y:S01]  /*0b50*/  IMAD.WIDE.U32 R2, R3, 0x20, R4 ;  /* 0x0000002003027825 */ /* 0x000fe200078e0004 */
[----:B------:R-:W-:Y:S04]  /*0b60*/  STG.E desc[UR14][R4.64], R26 ;  /* 0x0000001a04007986 */ /* 0x000fe8000c10190e */
[----:B------:R-:W-:Y:S04]  /*0b70*/  STG.E desc[UR14][R2.64], R27 ;  /* 0x0000001b02007986 */ /* 0x000fe8000c10190e */
[----:B------:R-:W-:Y:S04]  /*0b80*/  STG.E desc[UR14][R4.64+0x10], R8 ;  /* 0x0000100804007986 */ /* 0x000fe8000c10190e */
[----:B------:R-:W-:Y:S01]  /*0b90*/  STG.E desc[UR14][R2.64+0x10], R9 ;  /* 0x0000100902007986 */ /* 0x000fe2000c10190e */
[----:B------:R-:W-:Y:S05]  /*0ba0*/  EXIT ;  /* 0x000000000000794d */ /* 0x000fea0003800000 */
.L_x_4:
[----:B------:R-:W-:-:S00]  /*0bb0*/  BRA `(.L_x_4) ;  /* 0xfffffffc00fc7947 */ /* 0x000fc0000383ffff */
[----:B------:R-:W-:-:S00]  /*0bc0*/  NOP ;  /* 0x0000000000007918 */ /* 0x000fc00000000000 */
        /* <DEDUP_REMOVED lines=11> */
.L_x_5:


//--------------------- .nv.shared.reserved.0     --------------------------
	.section	.nv.shared.reserved.0,"aw",@nobits
	.weak		__nv_reservedSMEM_offset_0_alias
	.size		__nv_reservedSMEM_offset_0_alias, 0, 64
	.other		__nv_reservedSMEM_offset_0_alias,@"STO_CUDA_RESERVED_SHARED STV_DEFAULT"
__nv_reservedSMEM_offset_0_alias:
	.zero		0
	.zero		64


//--------------------- .nv.constant0._Z20sgemm_warp_tensor_opiiiPvS_S_ --------------------------
	.section	.nv.constant0._Z20sgemm_warp_tensor_opiiiPvS_S_,"a",@progbits
	.sectionflags	@""
	.align	4
.nv.constant0._Z20sgemm_warp_tensor_opiiiPvS_S_:
	.zero		936


//--------------------- SYMBOLS --------------------------

	.type		.nv.reservedSmem.offset0,@object
	.size		.nv.reservedSmem.offset0,0x4
